//
// Generated by NVIDIA NVVM Compiler
//
// Compiler Build ID: CL-36424714
// Cuda compilation tools, release 13.0, V13.0.88
// Based on NVVM 20.0.0
//

.version 9.0
.target sm_100
.address_size 64

	// .globl	_Z9naiveGmemPfS_ii

.visible .entry _Z9naiveGmemPfS_ii(
	.param .u64 .ptr .align 1 _Z9naiveGmemPfS_ii_param_0,
	.param .u64 .ptr .align 1 _Z9naiveGmemPfS_ii_param_1,
	.param .u32 _Z9naiveGmemPfS_ii_param_2,
	.param .u32 _Z9naiveGmemPfS_ii_param_3
)
{
	.reg .pred 	%p<4>;
	.reg .b32 	%r<15>;
	.reg .b32 	%f<2>;
	.reg .b64 	%rd<9>;

	ld.param.u64 	%rd1, [_Z9naiveGmemPfS_ii_param_0];
	ld.param.u64 	%rd2, [_Z9naiveGmemPfS_ii_param_1];
	ld.param.u32 	%r3, [_Z9naiveGmemPfS_ii_param_2];
	ld.param.u32 	%r5, [_Z9naiveGmemPfS_ii_param_3];
	mov.u32 	%r6, %ntid.x;
	mov.u32 	%r7, %ctaid.x;
	mov.u32 	%r8, %tid.x;
	mad.lo.s32 	%r1, %r6, %r7, %r8;
	mov.u32 	%r9, %ntid.y;
	mov.u32 	%r10, %ctaid.y;
	mov.u32 	%r11, %tid.y;
	mad.lo.s32 	%r12, %r9, %r10, %r11;
	setp.ge.u32 	%p1, %r1, %r3;
	setp.ge.u32 	%p2, %r12, %r5;
	or.pred  	%p3, %p1, %p2;
	@%p3 bra 	$L__BB0_2;
	cvta.to.global.u64 	%rd3, %rd2;
	cvta.to.global.u64 	%rd4, %rd1;
	mad.lo.s32 	%r13, %r3, %r12, %r1;
	mul.wide.u32 	%rd5, %r13, 4;
	add.s64 	%rd6, %rd3, %rd5;
	ld.global.f32 	%f1, [%rd6];
	mad.lo.s32 	%r14, %r5, %r1, %r12;
	mul.wide.u32 	%rd7, %r14, 4;
	add.s64 	%rd8, %rd4, %rd7;
	st.global.f32 	[%rd8], %f1;
$L__BB0_2:
	ret;

}


// ===== COMPILED SASS (sm_100) =====

	.target	sm_100

	.elftype	@"ET_EXEC"


//--------------------- .note.nv.tkinfo           --------------------------
	.section	.note.nv.tkinfo,"",@"SHT_NOTE"
	.sectionflags	@"SHF_NOTE_NV_TKINFO"
	.tkinfo
        /*0018*/ 	.word	0x00000002
        /*0030*/ 	.string	""
        /*0030*/ 	.string	"ptxas"
        /*0030*/ 	.string	"Cuda compilation tools, release 13.0, V13.0.88"
        /*0030*/ 	.string	"Build cuda_13.0.r13.0/compiler.36424714_0"
        /*0030*/ 	.string	"-arch sm_100 -m 64 "



//--------------------- .note.nv.cuinfo           --------------------------
	.section	.note.nv.cuinfo,"",@"SHT_NOTE"
	.sectionflags	@"SHF_NOTE_NV_CUINFO"
        /*0018*/ 	.short	0x0002
        /*001a*/ 	.short	0x0064
        /*001c*/ 	.short	0x0082
	.zero		2


//--------------------- .nv.info                  --------------------------
	.section	.nv.info,"",@"SHT_CUDA_INFO"
	.align	4


	//----- nvinfo : EIATTR_REGCOUNT
	.align		4
        /*0000*/ 	.byte	0x04, 0x2f
        /*0002*/ 	.short	(.L_1 - .L_0)
	.align		4
.L_0:
        /*0004*/ 	.word	index@(_Z9naiveGmemPfS_ii)
        /*0008*/ 	.word	0x0000000a


	//----- nvinfo : EIATTR_FRAME_SIZE
	.align		4
.L_1:
        /*000c*/ 	.byte	0x04, 0x11
        /*000e*/ 	.short	(.L_3 - .L_2)
	.align		4
.L_2:
        /*0010*/ 	.word	index@(_Z9naiveGmemPfS_ii)
        /*0014*/ 	.word	0x00000000


	//----- nvinfo : EIATTR_MIN_STACK_SIZE
	.align		4
.L_3:
        /*0018*/ 	.byte	0x04, 0x12
        /*001a*/ 	.short	(.L_5 - .L_4)
	.align		4
.L_4:
        /*001c*/ 	.word	index@(_Z9naiveGmemPfS_ii)
        /*0020*/ 	.word	0x00000000
.L_5:


//--------------------- .nv.compat                --------------------------
	.section	.nv.compat,"",@"SHT_CUDA_COMPAT_INFO"
	.align	4
        /*0000*/ 	.byte	0x02, 0x09, 0x00, 0x00, 0x02, 0x02, 0x01, 0x00, 0x02, 0x05, 0x05, 0x00, 0x03, 0x07, 0x01, 0x01
        /*0010*/ 	.byte	0x02, 0x03, 0x00, 0x00, 0x02, 0x06, 0x01, 0x00, 0x04, 0x0b, 0x08, 0x00, 0x09, 0x00, 0x00, 0x00
        /*0020*/ 	.byte	0x00, 0x00, 0x00, 0x00


//--------------------- .nv.info._Z9naiveGmemPfS_ii --------------------------
	.section	.nv.info._Z9naiveGmemPfS_ii,"",@"SHT_CUDA_INFO"
	.sectionflags	@""
	.align	4


	//----- nvinfo : EIATTR_CUDA_API_VERSION
	.align		4
        /*0000*/ 	.byte	0x04, 0x37
        /*0002*/ 	.short	(.L_7 - .L_6)
.L_6:
        /*0004*/ 	.word	0x00000082


	//----- nvinfo : EIATTR_KPARAM_INFO
	.align		4
.L_7:
        /*0008*/ 	.byte	0x04, 0x17
        /*000a*/ 	.short	(.L_9 - .L_8)
.L_8:
        /*000c*/ 	.word	0x00000000
        /*0010*/ 	.short	0x0003
        /*0012*/ 	.short	0x0014
        /*0014*/ 	.byte	0x00, 0xf0, 0x11, 0x00


	//----- nvinfo : EIATTR_KPARAM_INFO
	.align		4
.L_9:
        /*0018*/ 	.byte	0x04, 0x17
        /*001a*/ 	.short	(.L_11 - .L_10)
.L_10:
        /*001c*/ 	.word	0x00000000
        /*0020*/ 	.short	0x0002
        /*0022*/ 	.short	0x0010
        /*0024*/ 	.byte	0x00, 0xf0, 0x11, 0x00


	//----- nvinfo : EIATTR_KPARAM_INFO
	.align		4
.L_11:
        /*0028*/ 	.byte	0x04, 0x17
        /*002a*/ 	.short	(.L_13 - .L_12)
.L_12:
        /*002c*/ 	.word	0x00000000
        /*0030*/ 	.short	0x0001
        /*0032*/ 	.short	0x0008
        /*0034*/ 	.byte	0x00, 0xf5, 0x21, 0x00


	//----- nvinfo : EIATTR_KPARAM_INFO
	.align		4
.L_13:
        /*0038*/ 	.byte	0x04, 0x17
        /*003a*/ 	.short	(.L_15 - .L_14)
.L_14:
        /*003c*/ 	.word	0x00000000
        /*0040*/ 	.short	0x0000
        /*0042*/ 	.short	0x0000
        /*0044*/ 	.byte	0x00, 0xf5, 0x21, 0x00


	//----- nvinfo : EIATTR_SPARSE_MMA_MASK
	.align		4
.L_15:
        /*0048*/ 	.byte	0x03, 0x50
        /*004a*/ 	.short	0x0000


	//----- nvinfo : EIATTR_MAXREG_COUNT
	.align		4
        /*004c*/ 	.byte	0x03, 0x1b
        /*004e*/ 	.short	0x00ff


	//----- nvinfo : EIATTR_MERCURY_ISA_VERSION
	.align		4
        /*0050*/ 	.byte	0x03, 0x5f
        /*0052*/ 	.short	0x0101


	//----- nvinfo : EIATTR_VRC_CTA_INIT_COUNT
	.align		4
        /*0054*/ 	.byte	0x02, 0x4a
	.zero		1
	.zero		1


	//----- nvinfo : EIATTR_EXIT_INSTR_OFFSETS
	.align		4
        /*0058*/ 	.byte	0x04, 0x1c
        /*005a*/ 	.short	(.L_17 - .L_16)


	//   ....[0]....
.L_16:
        /*005c*/ 	.word	0x000000c0


	//   ....[1]....
        /*0060*/ 	.word	0x00000160


	//----- nvinfo : EIATTR_CBANK_PARAM_SIZE
	.align		4
.L_17:
        /*0064*/ 	.byte	0x03, 0x19
        /*0066*/ 	.short	0x0018


	//----- nvinfo : EIATTR_PARAM_CBANK
	.align		4
        /*0068*/ 	.byte	0x04, 0x0a
        /*006a*/ 	.short	(.L_19 - .L_18)
	.align		4
.L_18:
        /*006c*/ 	.word	index@(.nv.constant0._Z9naiveGmemPfS_ii)
        /*0070*/ 	.short	0x0380
        /*0072*/ 	.short	0x0018


	//----- nvinfo : EIATTR_SW_WAR
	.align		4
.L_19:
        /*0074*/ 	.byte	0x04, 0x36
        /*0076*/ 	.short	(.L_21 - .L_20)
.L_20:
        /*0078*/ 	.word	0x00000008
.L_21:


//--------------------- .nv.callgraph             --------------------------
	.section	.nv.callgraph,"",@"SHT_CUDA_CALLGRAPH"
	.align	4
	.sectionentsize	8
	.align		4
        /*0000*/ 	.word	0x00000000
	.align		4
        /*0004*/ 	.word	0xffffffff
	.align		4
        /*0008*/ 	.word	0x00000000
	.align		4
        /*000c*/ 	.word	0xfffffffe
	.align		4
        /*0010*/ 	.word	0x00000000
	.align		4
        /*0014*/ 	.word	0xfffffffd
	.align		4
        /*0018*/ 	.word	0x00000000
	.align		4
        /*001c*/ 	.word	0xfffffffc


//--------------------- .text._Z9naiveGmemPfS_ii  --------------------------
	.section	.text._Z9naiveGmemPfS_ii,"ax",@progbits
	.align	128
        .global         _Z9naiveGmemPfS_ii
        .type           _Z9naiveGmemPfS_ii,@function
        .size           _Z9naiveGmemPfS_ii,(.L_x_1 - _Z9naiveGmemPfS_ii)
        .other          _Z9naiveGmemPfS_ii,@"STO_CUDA_ENTRY STV_DEFAULT"
_Z9naiveGmemPfS_ii:
.text._Z9naiveGmemPfS_ii:
[----:B------:R-:W-:Y:S01]  /*0000*/  LDC R1, c[0x0][0x37c] ;  /* 0x0000df00ff017b82 */ /* 0x000fe20000000800 */
[----:B------:R-:W0:Y:S01]  /*0010*/  S2R R7, SR_CTAID.Y ;  /* 0x0000000000077919 */ /* 0x000e220000002600 */
[----:B------:R-:W1:Y:S01]  /*0020*/  LDCU UR4, c[0x0][0x360] ;  /* 0x00006c00ff0477ac */ /* 0x000e620008000800 */
[----:B------:R-:W0:Y:S01]  /*0030*/  S2R R2, SR_TID.Y ;  /* 0x0000000000027919 */ /* 0x000e220000002200 */
[----:B------:R-:W0:Y:S01]  /*0040*/  LDCU UR5, c[0x0][0x364] ;  /* 0x00006c80ff0577ac */ /* 0x000e220008000800 */
[----:B------:R-:W1:Y:S01]  /*0050*/  S2R R0, SR_CTAID.X ;  /* 0x0000000000007919 */ /* 0x000e620000002500 */
[----:B------:R-:W2:Y:S01]  /*0060*/  LDCU.64 UR6, c[0x0][0x390] ;  /* 0x00007200ff0677ac */ /* 0x000ea20008000a00 */
[----:B------:R-:W1:Y:S01]  /*0070*/  S2R R3, SR_TID.X ;  /* 0x0000000000037919 */ /* 0x000e620000002100 */
[----:B0-----:R-:W-:-:S05]  /*0080*/  IMAD R7, R7, UR5, R2 ;  /* 0x0000000507077c24 */ /* 0x001fca000f8e0202 */
[----:B--2---:R-:W-:Y:S01]  /*0090*/  ISETP.GE.U32.AND P0, PT, R7, UR7, PT ;  /* 0x0000000707007c0c */ /* 0x004fe2000bf06070 */
[----:B-1----:R-:W-:-:S05]  /*00a0*/  IMAD R0, R0, UR4, R3 ;  /* 0x0000000400007c24 */ /* 0x002fca000f8e0203 */
[----:B------:R-:W-:-:S13]  /*00b0*/  ISETP.GE.U32.OR P0, PT, R0, UR6, P0 ;  /* 0x0000000600007c0c */ /* 0x000fda0008706470 */
[----:B------:R-:W-:Y:S05]  /*00c0*/  @P0 EXIT ;  /* 0x000000000000094d */ /* 0x000fea0003800000 */
[----:B------:R-:W0:Y:S01]  /*00d0*/  LDC.64 R2, c[0x0][0x388] ;  /* 0x0000e200ff027b82 */ /* 0x000e220000000a00 */
[----:B------:R-:W1:Y:S01]  /*00e0*/  LDCU.64 UR4, c[0x0][0x358] ;  /* 0x00006b00ff0477ac */ /* 0x000e620008000a00 */
[----:B------:R-:W-:-:S04]  /*00f0*/  IMAD R5, R7, UR6, R0 ;  /* 0x0000000607057c24 */ /* 0x000fc8000f8e0200 */
[----:B0-----:R-:W-:Y:S02]  /*0100*/  IMAD.WIDE.U32 R2, R5, 0x4, R2 ;  /* 0x0000000405027825 */ /* 0x001fe400078e0002 */
[----:B------:R-:W0:Y:S04]  /*0110*/  LDC.64 R4, c[0x0][0x380] ;  /* 0x0000e000ff047b82 */ /* 0x000e280000000a00 */
[----:B-1----:R-:W2:Y:S01]  /*0120*/  LDG.E R3, desc[UR4][R2.64] ;  /* 0x0000000402037981 */ /* 0x002ea2000c1e1900 */
[----:B------:R-:W-:-:S04]  /*0130*/  IMAD R7, R0, UR7, R7 ;  /* 0x0000000700077c24 */ /* 0x000fc8000f8e0207 */
[----:B0-----:R-:W-:-:S05]  /*0140*/  IMAD.WIDE.U32 R4, R7, 0x4, R4 ;  /* 0x0000000407047825 */ /* 0x001fca00078e0004 */
[----:B--2---:R-:W-:Y:S01]  /*0150*/  STG.E desc[UR4][R4.64], R3 ;  /* 0x0000000304007986 */ /* 0x004fe2000c101904 */
[----:B------:R-:W-:Y:S05]  /*0160*/  EXIT ;  /* 0x000000000000794d */ /* 0x000fea0003800000 */
.L_x_0:
[----:B------:R-:W-:-:S00]  /*0170*/  BRA `(.L_x_0) ;  /* 0xfffffffc00fc7947 */ /* 0x000fc0000383ffff */
[----:B------:R-:W-:-:S00]  /*0180*/  NOP ;  /* 0x0000000000007918 */ /* 0x000fc00000000000 */
[----:B------:R-:W-:-:S00]  /*0190*/  NOP ;  /* 0x0000000000007918 */ /* 0x000fc00000000000 */
[----:B------:R-:W-:-:S00]  /*01a0*/  NOP ;  /* 0x0000000000007918 */ /* 0x000fc00000000000 */
[----:B------:R-:W-:-:S00]  /*01b0*/  NOP ;  /* 0x0000000000007918 */ /* 0x000fc00000000000 */
[----:B------:R-:W-:-:S00]  /*01c0*/  NOP ;  /* 0x0000000000007918 */ /* 0x000fc00000000000 */
[----:B------:R-:W-:-:S00]  /*01d0*/  NOP ;  /* 0x0000000000007918 */ /* 0x000fc00000000000 */
[----:B------:R-:W-:-:S00]  /*01e0*/  NOP ;  /* 0x0000000000007918 */ /* 0x000fc00000000000 */
[----:B------:R-:W-:-:S00]  /*01f0*/  NOP ;  /* 0x0000000000007918 */ /* 0x000fc00000000000 */
.L_x_1:


//--------------------- .nv.shared.reserved.0     --------------------------
	.section	.nv.shared.reserved.0,"aw",@nobits
	.weak		__nv_reservedSMEM_offset_0_alias
	.size		__nv_reservedSMEM_offset_0_alias, 0, 64
	.other		__nv_reservedSMEM_offset_0_alias,@"STO_CUDA_RESERVED_SHARED STV_DEFAULT"
__nv_reservedSMEM_offset_0_alias:
	.zero		0
	.zero		64


//--------------------- .nv.constant0._Z9naiveGmemPfS_ii --------------------------
	.section	.nv.constant0._Z9naiveGmemPfS_ii,"a",@progbits
	.sectionflags	@""
	.align	4
.nv.constant0._Z9naiveGmemPfS_ii:
	.zero		920


//--------------------- SYMBOLS --------------------------

	.type		.nv.reservedSmem.offset0,@object
	.size		.nv.reservedSmem.offset0,0x4
